//
// Generated by NVIDIA NVVM Compiler
//
// Compiler Build ID: CL-36424714
// Cuda compilation tools, release 13.0, V13.0.88
// Based on NVVM 20.0.0
//

.version 9.0
.target sm_100
.address_size 64

	// .globl	_Z17matrix_mul_nativeIfEvPT_S1_S1_iii

.visible .entry _Z17matrix_mul_nativeIfEvPT_S1_S1_iii(
	.param .u64 .ptr .align 1 _Z17matrix_mul_nativeIfEvPT_S1_S1_iii_param_0,
	.param .u64 .ptr .align 1 _Z17matrix_mul_nativeIfEvPT_S1_S1_iii_param_1,
	.param .u64 .ptr .align 1 _Z17matrix_mul_nativeIfEvPT_S1_S1_iii_param_2,
	.param .u32 _Z17matrix_mul_nativeIfEvPT_S1_S1_iii_param_3,
	.param .u32 _Z17matrix_mul_nativeIfEvPT_S1_S1_iii_param_4,
	.param .u32 _Z17matrix_mul_nativeIfEvPT_S1_S1_iii_param_5
)
{
	.reg .pred 	%p<13>;
	.reg .b32 	%r<41>;
	.reg .b32 	%f<68>;
	.reg .b64 	%rd<53>;

	ld.param.u64 	%rd7, [_Z17matrix_mul_nativeIfEvPT_S1_S1_iii_param_0];
	ld.param.u64 	%rd8, [_Z17matrix_mul_nativeIfEvPT_S1_S1_iii_param_1];
	ld.param.u64 	%rd6, [_Z17matrix_mul_nativeIfEvPT_S1_S1_iii_param_2];
	ld.param.u32 	%r20, [_Z17matrix_mul_nativeIfEvPT_S1_S1_iii_param_3];
	ld.param.u32 	%r18, [_Z17matrix_mul_nativeIfEvPT_S1_S1_iii_param_4];
	ld.param.u32 	%r19, [_Z17matrix_mul_nativeIfEvPT_S1_S1_iii_param_5];
	cvta.to.global.u64 	%rd1, %rd8;
	cvta.to.global.u64 	%rd2, %rd7;
	mov.u32 	%r21, %ctaid.y;
	mov.u32 	%r22, %ntid.y;
	mov.u32 	%r23, %tid.y;
	mad.lo.s32 	%r1, %r21, %r22, %r23;
	mov.u32 	%r24, %ctaid.x;
	mov.u32 	%r25, %ntid.x;
	mov.u32 	%r26, %tid.x;
	mad.lo.s32 	%r2, %r24, %r25, %r26;
	setp.ge.s32 	%p1, %r1, %r20;
	setp.ge.s32 	%p2, %r2, %r19;
	or.pred  	%p3, %p1, %p2;
	@%p3 bra 	$L__BB0_14;
	setp.lt.s32 	%p4, %r18, 1;
	mov.f32 	%f67, 0f00000000;
	@%p4 bra 	$L__BB0_13;
	mul.lo.s32 	%r3, %r18, %r1;
	and.b32  	%r4, %r18, 7;
	setp.lt.u32 	%p5, %r18, 8;
	mov.f32 	%f67, 0f00000000;
	mov.b32 	%r39, 0;
	@%p5 bra 	$L__BB0_5;
	and.b32  	%r39, %r18, 2147483640;
	neg.s32 	%r37, %r39;
	shl.b32 	%r7, %r19, 3;
	mul.wide.u32 	%rd9, %r3, 4;
	add.s64 	%rd10, %rd9, %rd2;
	add.s64 	%rd52, %rd10, 16;
	mov.f32 	%f67, 0f00000000;
	mul.wide.s32 	%rd13, %r19, 4;
	mov.u32 	%r36, %r2;
$L__BB0_4:
	.pragma "nounroll";
	ld.global.f32 	%f17, [%rd52+-16];
	mul.wide.s32 	%rd11, %r36, 4;
	add.s64 	%rd12, %rd1, %rd11;
	ld.global.f32 	%f18, [%rd12];
	fma.rn.f32 	%f19, %f17, %f18, %f67;
	ld.global.f32 	%f20, [%rd52+-12];
	add.s64 	%rd14, %rd12, %rd13;
	ld.global.f32 	%f21, [%rd14];
	fma.rn.f32 	%f22, %f20, %f21, %f19;
	ld.global.f32 	%f23, [%rd52+-8];
	add.s64 	%rd15, %rd14, %rd13;
	ld.global.f32 	%f24, [%rd15];
	fma.rn.f32 	%f25, %f23, %f24, %f22;
	ld.global.f32 	%f26, [%rd52+-4];
	add.s64 	%rd16, %rd15, %rd13;
	ld.global.f32 	%f27, [%rd16];
	fma.rn.f32 	%f28, %f26, %f27, %f25;
	ld.global.f32 	%f29, [%rd52];
	add.s64 	%rd17, %rd16, %rd13;
	ld.global.f32 	%f30, [%rd17];
	fma.rn.f32 	%f31, %f29, %f30, %f28;
	ld.global.f32 	%f32, [%rd52+4];
	add.s64 	%rd18, %rd17, %rd13;
	ld.global.f32 	%f33, [%rd18];
	fma.rn.f32 	%f34, %f32, %f33, %f31;
	ld.global.f32 	%f35, [%rd52+8];
	add.s64 	%rd19, %rd18, %rd13;
	ld.global.f32 	%f36, [%rd19];
	fma.rn.f32 	%f37, %f35, %f36, %f34;
	ld.global.f32 	%f38, [%rd52+12];
	add.s64 	%rd20, %rd19, %rd13;
	ld.global.f32 	%f39, [%rd20];
	fma.rn.f32 	%f67, %f38, %f39, %f37;
	add.s32 	%r37, %r37, 8;
	add.s32 	%r36, %r36, %r7;
	add.s64 	%rd52, %rd52, 32;
	setp.ne.s32 	%p6, %r37, 0;
	@%p6 bra 	$L__BB0_4;
$L__BB0_5:
	setp.eq.s32 	%p7, %r4, 0;
	@%p7 bra 	$L__BB0_13;
	and.b32  	%r13, %r18, 3;
	setp.lt.u32 	%p8, %r4, 4;
	@%p8 bra 	$L__BB0_8;
	add.s32 	%r28, %r39, %r3;
	mul.wide.u32 	%rd21, %r28, 4;
	add.s64 	%rd22, %rd2, %rd21;
	ld.global.f32 	%f41, [%rd22];
	mad.lo.s32 	%r29, %r39, %r19, %r2;
	mul.wide.s32 	%rd23, %r29, 4;
	add.s64 	%rd24, %rd1, %rd23;
	ld.global.f32 	%f42, [%rd24];
	fma.rn.f32 	%f43, %f41, %f42, %f67;
	cvt.u64.u32 	%rd25, %r3;
	cvt.u64.u32 	%rd26, %r39;
	add.s64 	%rd27, %rd26, %rd25;
	shl.b64 	%rd28, %rd27, 2;
	add.s64 	%rd29, %rd2, %rd28;
	ld.global.f32 	%f44, [%rd29+4];
	mul.wide.s32 	%rd30, %r19, 4;
	add.s64 	%rd31, %rd24, %rd30;
	ld.global.f32 	%f45, [%rd31];
	fma.rn.f32 	%f46, %f44, %f45, %f43;
	ld.global.f32 	%f47, [%rd29+8];
	add.s64 	%rd32, %rd31, %rd30;
	ld.global.f32 	%f48, [%rd32];
	fma.rn.f32 	%f49, %f47, %f48, %f46;
	ld.global.f32 	%f50, [%rd29+12];
	add.s64 	%rd33, %rd32, %rd30;
	ld.global.f32 	%f51, [%rd33];
	fma.rn.f32 	%f67, %f50, %f51, %f49;
	add.s32 	%r39, %r39, 4;
$L__BB0_8:
	setp.eq.s32 	%p9, %r13, 0;
	@%p9 bra 	$L__BB0_13;
	setp.eq.s32 	%p10, %r13, 1;
	@%p10 bra 	$L__BB0_11;
	add.s32 	%r30, %r39, %r3;
	mul.wide.u32 	%rd34, %r30, 4;
	add.s64 	%rd35, %rd2, %rd34;
	ld.global.f32 	%f53, [%rd35];
	mad.lo.s32 	%r31, %r39, %r19, %r2;
	mul.wide.s32 	%rd36, %r31, 4;
	add.s64 	%rd37, %rd1, %rd36;
	ld.global.f32 	%f54, [%rd37];
	fma.rn.f32 	%f55, %f53, %f54, %f67;
	cvt.u64.u32 	%rd38, %r3;
	cvt.u64.u32 	%rd39, %r39;
	add.s64 	%rd40, %rd39, %rd38;
	shl.b64 	%rd41, %rd40, 2;
	add.s64 	%rd42, %rd2, %rd41;
	ld.global.f32 	%f56, [%rd42+4];
	mul.wide.s32 	%rd43, %r19, 4;
	add.s64 	%rd44, %rd37, %rd43;
	ld.global.f32 	%f57, [%rd44];
	fma.rn.f32 	%f67, %f56, %f57, %f55;
	add.s32 	%r39, %r39, 2;
$L__BB0_11:
	and.b32  	%r32, %r18, 1;
	setp.eq.b32 	%p11, %r32, 1;
	not.pred 	%p12, %p11;
	@%p12 bra 	$L__BB0_13;
	add.s32 	%r33, %r39, %r3;
	mul.wide.u32 	%rd45, %r33, 4;
	add.s64 	%rd46, %rd2, %rd45;
	ld.global.f32 	%f58, [%rd46];
	mad.lo.s32 	%r34, %r39, %r19, %r2;
	mul.wide.s32 	%rd47, %r34, 4;
	add.s64 	%rd48, %rd1, %rd47;
	ld.global.f32 	%f59, [%rd48];
	fma.rn.f32 	%f67, %f58, %f59, %f67;
$L__BB0_13:
	mad.lo.s32 	%r35, %r19, %r1, %r2;
	cvta.to.global.u64 	%rd49, %rd6;
	mul.wide.s32 	%rd50, %r35, 4;
	add.s64 	%rd51, %rd49, %rd50;
	st.global.f32 	[%rd51], %f67;
$L__BB0_14:
	ret;

}


// ===== COMPILED SASS (sm_100) =====

	.target	sm_100

	.elftype	@"ET_EXEC"


//--------------------- .note.nv.tkinfo           --------------------------
	.section	.note.nv.tkinfo,"",@"SHT_NOTE"
	.sectionflags	@"SHF_NOTE_NV_TKINFO"
	.tkinfo
        /*0018*/ 	.word	0x00000002
        /*0030*/ 	.string	""
        /*0030*/ 	.string	"ptxas"
        /*0030*/ 	.string	"Cuda compilation tools, release 13.0, V13.0.88"
        /*0030*/ 	.string	"Build cuda_13.0.r13.0/compiler.36424714_0"
        /*0030*/ 	.string	"-arch sm_100 -m 64 "



//--------------------- .note.nv.cuinfo           --------------------------
	.section	.note.nv.cuinfo,"",@"SHT_NOTE"
	.sectionflags	@"SHF_NOTE_NV_CUINFO"
        /*0018*/ 	.short	0x0002
        /*001a*/ 	.short	0x0064
        /*001c*/ 	.short	0x0082
	.zero		2


//--------------------- .nv.info                  --------------------------
	.section	.nv.info,"",@"SHT_CUDA_INFO"
	.align	4


	//----- nvinfo : EIATTR_REGCOUNT
	.align		4
        /*0000*/ 	.byte	0x04, 0x2f
        /*0002*/ 	.short	(.L_1 - .L_0)
	.align		4
.L_0:
        /*0004*/ 	.word	index@(_Z17matrix_mul_nativeIfEvPT_S1_S1_iii)
        /*0008*/ 	.word	0x00000020


	//----- nvinfo : EIATTR_FRAME_SIZE
	.align		4
.L_1:
        /*000c*/ 	.byte	0x04, 0x11
        /*000e*/ 	.short	(.L_3 - .L_2)
	.align		4
.L_2:
        /*0010*/ 	.word	index@(_Z17matrix_mul_nativeIfEvPT_S1_S1_iii)
        /*0014*/ 	.word	0x00000000


	//----- nvinfo : EIATTR_MIN_STACK_SIZE
	.align		4
.L_3:
        /*0018*/ 	.byte	0x04, 0x12
        /*001a*/ 	.short	(.L_5 - .L_4)
	.align		4
.L_4:
        /*001c*/ 	.word	index@(_Z17matrix_mul_nativeIfEvPT_S1_S1_iii)
        /*0020*/ 	.word	0x00000000
.L_5:


//--------------------- .nv.compat                --------------------------
	.section	.nv.compat,"",@"SHT_CUDA_COMPAT_INFO"
	.align	4
        /*0000*/ 	.byte	0x02, 0x09, 0x00, 0x00, 0x02, 0x02, 0x01, 0x00, 0x02, 0x05, 0x05, 0x00, 0x03, 0x07, 0x01, 0x01
        /*0010*/ 	.byte	0x02, 0x03, 0x00, 0x00, 0x02, 0x06, 0x01, 0x00, 0x04, 0x0b, 0x08, 0x00, 0x09, 0x00, 0x00, 0x00
        /*0020*/ 	.byte	0x00, 0x00, 0x00, 0x00


//--------------------- .nv.info._Z17matrix_mul_nativeIfEvPT_S1_S1_iii --------------------------
	.section	.nv.info._Z17matrix_mul_nativeIfEvPT_S1_S1_iii,"",@"SHT_CUDA_INFO"
	.sectionflags	@""
	.align	4


	//----- nvinfo : EIATTR_CUDA_API_VERSION
	.align		4
        /*0000*/ 	.byte	0x04, 0x37
        /*0002*/ 	.short	(.L_7 - .L_6)
.L_6:
        /*0004*/ 	.word	0x00000082


	//----- nvinfo : EIATTR_KPARAM_INFO
	.align		4
.L_7:
        /*0008*/ 	.byte	0x04, 0x17
        /*000a*/ 	.short	(.L_9 - .L_8)
.L_8:
        /*000c*/ 	.word	0x00000000
        /*0010*/ 	.short	0x0005
        /*0012*/ 	.short	0x0020
        /*0014*/ 	.byte	0x00, 0xf0, 0x11, 0x00


	//----- nvinfo : EIATTR_KPARAM_INFO
	.align		4
.L_9:
        /*0018*/ 	.byte	0x04, 0x17
        /*001a*/ 	.short	(.L_11 - .L_10)
.L_10:
        /*001c*/ 	.word	0x00000000
        /*0020*/ 	.short	0x0004
        /*0022*/ 	.short	0x001c
        /*0024*/ 	.byte	0x00, 0xf0, 0x11, 0x00


	//----- nvinfo : EIATTR_KPARAM_INFO
	.align		4
.L_11:
        /*0028*/ 	.byte	0x04, 0x17
        /*002a*/ 	.short	(.L_13 - .L_12)
.L_12:
        /*002c*/ 	.word	0x00000000
        /*0030*/ 	.short	0x0003
        /*0032*/ 	.short	0x0018
        /*0034*/ 	.byte	0x00, 0xf0, 0x11, 0x00


	//----- nvinfo : EIATTR_KPARAM_INFO
	.align		4
.L_13:
        /*0038*/ 	.byte	0x04, 0x17
        /*003a*/ 	.short	(.L_15 - .L_14)
.L_14:
        /*003c*/ 	.word	0x00000000
        /*0040*/ 	.short	0x0002
        /*0042*/ 	.short	0x0010
        /*0044*/ 	.byte	0x00, 0xf5, 0x21, 0x00


	//----- nvinfo : EIATTR_KPARAM_INFO
	.align		4
.L_15:
        /*0048*/ 	.byte	0x04, 0x17
        /*004a*/ 	.short	(.L_17 - .L_16)
.L_16:
        /*004c*/ 	.word	0x00000000
        /*0050*/ 	.short	0x0001
        /*0052*/ 	.short	0x0008
        /*0054*/ 	.byte	0x00, 0xf5, 0x21, 0x00


	//----- nvinfo : EIATTR_KPARAM_INFO
	.align		4
.L_17:
        /*0058*/ 	.byte	0x04, 0x17
        /*005a*/ 	.short	(.L_19 - .L_18)
.L_18:
        /*005c*/ 	.word	0x00000000
        /*0060*/ 	.short	0x0000
        /*0062*/ 	.short	0x0000
        /*0064*/ 	.byte	0x00, 0xf5, 0x21, 0x00


	//----- nvinfo : EIATTR_SPARSE_MMA_MASK
	.align		4
.L_19:
        /*0068*/ 	.byte	0x03, 0x50
        /*006a*/ 	.short	0x0000


	//----- nvinfo : EIATTR_MAXREG_COUNT
	.align		4
        /*006c*/ 	.byte	0x03, 0x1b
        /*006e*/ 	.short	0x00ff


	//----- nvinfo : EIATTR_MERCURY_ISA_VERSION
	.align		4
        /*0070*/ 	.byte	0x03, 0x5f
        /*0072*/ 	.short	0x0101


	//----- nvinfo : EIATTR_VRC_CTA_INIT_COUNT
	.align		4
        /*0074*/ 	.byte	0x02, 0x4a
	.zero		1
	.zero		1


	//----- nvinfo : EIATTR_EXIT_INSTR_OFFSETS
	.align		4
        /*0078*/ 	.byte	0x04, 0x1c
        /*007a*/ 	.short	(.L_21 - .L_20)


	//   ....[0]....
.L_20:
        /*007c*/ 	.word	0x000000d0


	//   ....[1]....
        /*0080*/ 	.word	0x000008f0


	//----- nvinfo : EIATTR_CBANK_PARAM_SIZE
	.align		4
.L_21:
        /*0084*/ 	.byte	0x03, 0x19
        /*0086*/ 	.short	0x0024


	//----- nvinfo : EIATTR_PARAM_CBANK
	.align		4
        /*0088*/ 	.byte	0x04, 0x0a
        /*008a*/ 	.short	(.L_23 - .L_22)
	.align		4
.L_22:
        /*008c*/ 	.word	index@(.nv.constant0._Z17matrix_mul_nativeIfEvPT_S1_S1_iii)
        /*0090*/ 	.short	0x0380
        /*0092*/ 	.short	0x0024


	//----- nvinfo : EIATTR_SW_WAR
	.align		4
.L_23:
        /*0094*/ 	.byte	0x04, 0x36
        /*0096*/ 	.short	(.L_25 - .L_24)
.L_24:
        /*0098*/ 	.word	0x00000008
.L_25:


//--------------------- .nv.callgraph             --------------------------
	.section	.nv.callgraph,"",@"SHT_CUDA_CALLGRAPH"
	.align	4
	.sectionentsize	8
	.align		4
        /*0000*/ 	.word	0x00000000
	.align		4
        /*0004*/ 	.word	0xffffffff
	.align		4
        /*0008*/ 	.word	0x00000000
	.align		4
        /*000c*/ 	.word	0xfffffffe
	.align		4
        /*0010*/ 	.word	0x00000000
	.align		4
        /*0014*/ 	.word	0xfffffffd
	.align		4
        /*0018*/ 	.word	0x00000000
	.align		4
        /*001c*/ 	.word	0xfffffffc


//--------------------- .text._Z17matrix_mul_nativeIfEvPT_S1_S1_iii --------------------------
	.section	.text._Z17matrix_mul_nativeIfEvPT_S1_S1_iii,"ax",@progbits
	.align	128
        .global         _Z17matrix_mul_nativeIfEvPT_S1_S1_iii
        .type           _Z17matrix_mul_nativeIfEvPT_S1_S1_iii,@function
        .size           _Z17matrix_mul_nativeIfEvPT_S1_S1_iii,(.L_x_5 - _Z17matrix_mul_nativeIfEvPT_S1_S1_iii)
        .other          _Z17matrix_mul_nativeIfEvPT_S1_S1_iii,@"STO_CUDA_ENTRY STV_DEFAULT"
_Z17matrix_mul_nativeIfEvPT_S1_S1_iii:
.text._Z17matrix_mul_nativeIfEvPT_S1_S1_iii:
[----:B------:R-:W-:Y:S01]  /*0000*/  LDC R1, c[0x0][0x37c] ;  /* 0x0000df00ff017b82 */ /* 0x000fe20000000800 */
[----:B------:R-:W0:Y:S07]  /*0010*/  S2R R5, SR_TID.X ;  /* 0x0000000000057919 */ /* 0x000e2e0000002100 */
[----:B------:R-:W1:Y:S01]  /*0020*/  LDC R16, c[0x0][0x364] ;  /* 0x0000d900ff107b82 */ /* 0x000e620000000800 */
[----:B------:R-:W2:Y:S01]  /*0030*/  LDCU UR6, c[0x0][0x398] ;  /* 0x00007300ff0677ac */ /* 0x000ea20008000800 */
[----:B------:R-:W1:Y:S06]  /*0040*/  S2R R3, SR_TID.Y ;  /* 0x0000000000037919 */ /* 0x000e6c0000002200 */
[----:B------:R-:W0:Y:S08]  /*0050*/  S2UR UR5, SR_CTAID.X ;  /* 0x00000000000579c3 */ /* 0x000e300000002500 */
[----:B------:R-:W0:Y:S08]  /*0060*/  LDC R0, c[0x0][0x360] ;  /* 0x0000d800ff007b82 */ /* 0x000e300000000800 */
[----:B------:R-:W1:Y:S08]  /*0070*/  S2UR UR4, SR_CTAID.Y ;  /* 0x00000000000479c3 */ /* 0x000e700000002600 */
[----:B------:R-:W3:Y:S01]  /*0080*/  LDC R17, c[0x0][0x3a0] ;  /* 0x0000e800ff117b82 */ /* 0x000ee20000000800 */
[----:B0-----:R-:W-:-:S02]  /*0090*/  IMAD R0, R0, UR5, R5 ;  /* 0x0000000500007c24 */ /* 0x001fc4000f8e0205 */
[----:B-1----:R-:W-:-:S03]  /*00a0*/  IMAD R16, R16, UR4, R3 ;  /* 0x0000000410107c24 */ /* 0x002fc6000f8e0203 */
[----:B---3--:R-:W-:-:S04]  /*00b0*/  ISETP.GE.AND P0, PT, R0, R17, PT ;  /* 0x000000110000720c */ /* 0x008fc80003f06270 */
[----:B--2---:R-:W-:-:S13]  /*00c0*/  ISETP.GE.OR P0, PT, R16, UR6, P0 ;  /* 0x0000000610007c0c */ /* 0x004fda0008706670 */
[----:B------:R-:W-:Y:S05]  /*00d0*/  @P0 EXIT ;  /* 0x000000000000094d */ /* 0x000fea0003800000 */
[----:B------:R-:W0:Y:S01]  /*00e0*/  LDC R19, c[0x0][0x39c] ;  /* 0x0000e700ff137b82 */ /* 0x000e220000000800 */
[----:B------:R-:W1:Y:S01]  /*00f0*/  LDCU.64 UR4, c[0x0][0x358] ;  /* 0x00006b00ff0477ac */ /* 0x000e620008000a00 */
[----:B------:R-:W-:Y:S01]  /*0100*/  HFMA2 R24, -RZ, RZ, 0, 0 ;  /* 0x00000000ff187431 */ /* 0x000fe200000001ff */
[----:B0-----:R-:W-:-:S13]  /*0110*/  ISETP.GE.AND P0, PT, R19, 0x1, PT ;  /* 0x000000011300780c */ /* 0x001fda0003f06270 */
[----:B-1----:R-:W-:Y:S05]  /*0120*/  @!P0 BRA `(.L_x_0) ;  /* 0x0000000400e08947 */ /* 0x002fea0003800000 */
[C---:B------:R-:W-:Y:S01]  /*0130*/  ISETP.GE.U32.AND P1, PT, R19.reuse, 0x8, PT ;  /* 0x000000081300780c */ /* 0x040fe20003f26070 */
[----:B------:R-:W-:Y:S01]  /*0140*/  IMAD R20, R16, R19, RZ ;  /* 0x0000001310147224 */ /* 0x000fe200078e02ff */
[----:B------:R-:W-:Y:S02]  /*0150*/  LOP3.LUT R27, R19, 0x7, RZ, 0xc0, !PT ;  /* 0x00000007131b7812 */ /* 0x000fe400078ec0ff */
[----:B------:R-:W-:Y:S02]  /*0160*/  MOV R24, RZ ;  /* 0x000000ff00187202 */ /* 0x000fe40000000f00 */
[----:B------:R-:W-:Y:S02]  /*0170*/  ISETP.NE.AND P0, PT, R27, RZ, PT ;  /* 0x000000ff1b00720c */ /* 0x000fe40003f05270 */
[----:B------:R-:W-:-:S05]  /*0180*/  MOV R21, RZ ;  /* 0x000000ff00157202 */ /* 0x000fca0000000f00 */
[----:B------:R-:W-:Y:S06]  /*0190*/  @!P1 BRA `(.L_x_1) ;  /* 0x0000000000c49947 */ /* 0x000fec0003800000 */
[----:B------:R-:W0:Y:S01]  /*01a0*/  LDC.64 R2, c[0x0][0x380] ;  /* 0x0000e000ff027b82 */ /* 0x000e220000000a00 */
[----:B------:R-:W-:Y:S02]  /*01b0*/  LOP3.LUT R21, R19, 0x7ffffff8, RZ, 0xc0, !PT ;  /* 0x7ffffff813157812 */ /* 0x000fe400078ec0ff */
[----:B------:R-:W-:Y:S02]  /*01c0*/  MOV R24, RZ ;  /* 0x000000ff00187202 */ /* 0x000fe40000000f00 */
[----:B------:R-:W-:Y:S02]  /*01d0*/  MOV R18, R0 ;  /* 0x0000000000127202 */ /* 0x000fe40000000f00 */
[----:B------:R-:W-:Y:S01]  /*01e0*/  IADD3 R22, PT, PT, -R21, RZ, RZ ;  /* 0x000000ff15167210 */ /* 0x000fe20007ffe1ff */
[----:B0-----:R-:W-:-:S03]  /*01f0*/  IMAD.WIDE.U32 R2, R20, 0x4, R2 ;  /* 0x0000000414027825 */ /* 0x001fc600078e0002 */
[----:B------:R-:W-:-:S04]  /*0200*/  IADD3 R4, P1, PT, R2, 0x10, RZ ;  /* 0x0000001002047810 */ /* 0x000fc80007f3e0ff */
[----:B------:R-:W-:-:S09]  /*0210*/  IADD3.X R5, PT, PT, RZ, R3, RZ, P1, !PT ;  /* 0x00000003ff057210 */ /* 0x000fd20000ffe4ff */
.L_x_2:
[----:B------:R-:W0:Y:S01]  /*0220*/  LDC.64 R14, c[0x0][0x388] ;  /* 0x0000e200ff0e7b82 */ /* 0x000e220000000a00 */
[----:B------:R-:W-:Y:S02]  /*0230*/  MOV R2, R4 ;  /* 0x0000000400027202 */ /* 0x000fe40000000f00 */
[----:B------:R-:W-:-:S05]  /*0240*/  MOV R3, R5 ;  /* 0x0000000500037202 */ /* 0x000fca0000000f00 */
[----:B------:R-:W2:Y:S04]  /*0250*/  LDG.E R25, desc[UR4][R2.64+-0x10] ;  /* 0xfffff00402197981 */ /* 0x000ea8000c1e1900 */
[----:B------:R-:W3:Y:S04]  /*0260*/  LDG.E R23, desc[UR4][R2.64+-0xc] ;  /* 0xfffff40402177981 */ /* 0x000ee8000c1e1900 */
[----:B------:R-:W4:Y:S04]  /*0270*/  LDG.E R29, desc[UR4][R2.64+-0x8] ;  /* 0xfffff804021d7981 */ /* 0x000f28000c1e1900 */
[----:B------:R-:W5:Y:S01]  /*0280*/  LDG.E R28, desc[UR4][R2.64+-0x4] ;  /* 0xfffffc04021c7981 */ /* 0x000f62000c1e1900 */
[----:B0-----:R-:W-:-:S05]  /*0290*/  IMAD.WIDE R14, R18, 0x4, R14 ;  /* 0x00000004120e7825 */ /* 0x001fca00078e020e */
[----:B------:R0:W2:Y:S01]  /*02a0*/  LDG.E R26, desc[UR4][R14.64] ;  /* 0x000000040e1a7981 */ /* 0x0000a2000c1e1900 */
[----:B------:R-:W-:-:S04]  /*02b0*/  IMAD.WIDE R12, R17, 0x4, R14 ;  /* 0x00000004110c7825 */ /* 0x000fc800078e020e */
[C---:B------:R-:W-:Y:S02]  /*02c0*/  IMAD.WIDE R4, R17.reuse, 0x4, R12 ;  /* 0x0000000411047825 */ /* 0x040fe400078e020c */
[----:B------:R-:W3:Y:S02]  /*02d0*/  LDG.E R12, desc[UR4][R12.64] ;  /* 0x000000040c0c7981 */ /* 0x000ee4000c1e1900 */
[C---:B------:R-:W-:Y:S02]  /*02e0*/  IMAD.WIDE R8, R17.reuse, 0x4, R4 ;  /* 0x0000000411087825 */ /* 0x040fe400078e0204 */
[----:B------:R-:W4:Y:S02]  /*02f0*/  LDG.E R4, desc[UR4][R4.64] ;  /* 0x0000000404047981 */ /* 0x000f24000c1e1900 */
[C---:B------:R-:W-:Y:S02]  /*0300*/  IMAD.WIDE R6, R17.reuse, 0x4, R8 ;  /* 0x0000000411067825 */ /* 0x040fe400078e0208 */
[----:B------:R-:W5:Y:S02]  /*0310*/  LDG.E R8, desc[UR4][R8.64] ;  /* 0x0000000408087981 */ /* 0x000f64000c1e1900 */
[----:B------:R-:W-:-:S02]  /*0320*/  IMAD.WIDE R10, R17, 0x4, R6 ;  /* 0x00000004110a7825 */ /* 0x000fc400078e0206 */
[----:B------:R-:W5:Y:S04]  /*0330*/  LDG.E R5, desc[UR4][R2.64] ;  /* 0x0000000402057981 */ /* 0x000f68000c1e1900 */
[----:B------:R-:W5:Y:S01]  /*0340*/  LDG.E R6, desc[UR4][R6.64] ;  /* 0x0000000406067981 */ /* 0x000f62000c1e1900 */
[----:B0-----:R-:W-:-:S03]  /*0350*/  IMAD.WIDE R14, R17, 0x4, R10 ;  /* 0x00000004110e7825 */ /* 0x001fc600078e020a */
[----:B------:R-:W5:Y:S04]  /*0360*/  LDG.E R10, desc[UR4][R10.64] ;  /* 0x000000040a0a7981 */ /* 0x000f68000c1e1900 */
[----:B------:R-:W5:Y:S04]  /*0370*/  LDG.E R13, desc[UR4][R14.64] ;  /* 0x000000040e0d7981 */ /* 0x000f68000c1e1900 */
[----:B------:R-:W5:Y:S04]  /*0380*/  LDG.E R7, desc[UR4][R2.64+0x4] ;  /* 0x0000040402077981 */ /* 0x000f68000c1e1900 */
[----:B------:R-:W5:Y:S01]  /*0390*/  LDG.E R9, desc[UR4][R2.64+0xc] ;  /* 0x00000c0402097981 */ /* 0x000f62000c1e1900 */
[----:B--2---:R-:W-:Y:S01]  /*03a0*/  FFMA R26, R25, R26, R24 ;  /* 0x0000001a191a7223 */ /* 0x004fe20000000018 */
[----:B------:R-:W-:-:S02]  /*03b0*/  IMAD.WIDE R24, R17, 0x4, R14 ;  /* 0x0000000411187825 */ /* 0x000fc400078e020e */
[----:B------:R-:W2:Y:S04]  /*03c0*/  LDG.E R14, desc[UR4][R2.64+0x8] ;  /* 0x00000804020e7981 */ /* 0x000ea8000c1e1900 */
[----:B------:R-:W2:Y:S01]  /*03d0*/  LDG.E R24, desc[UR4][R24.64] ;  /* 0x0000000418187981 */ /* 0x000ea2000c1e1900 */
[----:B---3--:R-:W-:Y:S01]  /*03e0*/  FFMA R12, R23, R12, R26 ;  /* 0x0000000c170c7223 */ /* 0x008fe2000000001a */
[----:B------:R-:W-:-:S03]  /*03f0*/  IADD3 R22, PT, PT, R22, 0x8, RZ ;  /* 0x0000000816167810 */ /* 0x000fc60007ffe0ff */
[----:B----4-:R-:W-:Y:S01]  /*0400*/  FFMA R29, R29, R4, R12 ;  /* 0x000000041d1d7223 */ /* 0x010fe2000000000c */
[----:B------:R-:W-:-:S03]  /*0410*/  ISETP.NE.AND P1, PT, R22, RZ, PT ;  /* 0x000000ff1600720c */ /* 0x000fc60003f25270 */
[----:B-----5:R-:W-:Y:S01]  /*0420*/  FFMA R8, R28, R8, R29 ;  /* 0x000000081c087223 */ /* 0x020fe2000000001d */
[----:B------:R-:W-:-:S03]  /*0430*/  IADD3 R4, P2, PT, R2, 0x20, RZ ;  /* 0x0000002002047810 */ /* 0x000fc60007f5e0ff */
[----:B------:R-:W-:Y:S01]  /*0440*/  FFMA R6, R5, R6, R8 ;  /* 0x0000000605067223 */ /* 0x000fe20000000008 */
[----:B------:R-:W-:Y:S02]  /*0450*/  IADD3.X R5, PT, PT, RZ, R3, RZ, P2, !PT ;  /* 0x00000003ff057210 */ /* 0x000fe400017fe4ff */
[----:B------:R-:W-:Y:S01]  /*0460*/  LEA R18, R17, R18, 0x3 ;  /* 0x0000001211127211 */ /* 0x000fe200078e18ff */
[----:B------:R-:W-:-:S04]  /*0470*/  FFMA R7, R7, R10, R6 ;  /* 0x0000000a07077223 */ /* 0x000fc80000000006 */
[----:B--2---:R-:W-:-:S04]  /*0480*/  FFMA R14, R14, R13, R7 ;  /* 0x0000000d0e0e7223 */ /* 0x004fc80000000007 */
[----:B------:R-:W-:Y:S01]  /*0490*/  FFMA R24, R9, R24, R14 ;  /* 0x0000001809187223 */ /* 0x000fe2000000000e */
[----:B------:R-:W-:Y:S06]  /*04a0*/  @P1 BRA `(.L_x_2) ;  /* 0xfffffffc005c1947 */ /* 0x000fec000383ffff */
.L_x_1:
[----:B------:R-:W-:Y:S05]  /*04b0*/  @!P0 BRA `(.L_x_0) ;  /* 0x0000000000fc8947 */ /* 0x000fea0003800000 */
[----:B------:R-:W-:Y:S02]  /*04c0*/  ISETP.GE.U32.AND P1, PT, R27, 0x4, PT ;  /* 0x000000041b00780c */ /* 0x000fe40003f26070 */
[----:B------:R-:W-:-:S04]  /*04d0*/  LOP3.LUT R14, R19, 0x3, RZ, 0xc0, !PT ;  /* 0x00000003130e7812 */ /* 0x000fc800078ec0ff */
[----:B------:R-:W-:-:S07]  /*04e0*/  ISETP.NE.AND P0, PT, R14, RZ, PT ;  /* 0x000000ff0e00720c */ /* 0x000fce0003f05270 */
[----:B------:R-:W-:Y:S06]  /*04f0*/  @!P1 BRA `(.L_x_3) ;  /* 0x00000000006c9947 */ /* 0x000fec0003800000 */
[----:B------:R-:W0:Y:S01]  /*0500*/  LDC.64 R4, c[0x0][0x388] ;  /* 0x0000e200ff047b82 */ /* 0x000e220000000a00 */
[----:B------:R-:W1:Y:S01]  /*0510*/  LDCU.64 UR6, c[0x0][0x380] ;  /* 0x00007000ff0677ac */ /* 0x000e620008000a00 */
[----:B------:R-:W-:Y:S01]  /*0520*/  IMAD R7, R21, R17, R0 ;  /* 0x0000001115077224 */ /* 0x000fe200078e0200 */
[CC--:B------:R-:W-:Y:S02]  /*0530*/  IADD3 R3, PT, PT, R20.reuse, R21.reuse, RZ ;  /* 0x0000001514037210 */ /* 0x0c0fe40007ffe0ff */
[----:B------:R-:W-:-:S03]  /*0540*/  IADD3 R8, P1, PT, R20, R21, RZ ;  /* 0x0000001514087210 */ /* 0x000fc60007f3e0ff */
[----:B------:R-:W2:Y:S01]  /*0550*/  LDC.64 R12, c[0x0][0x380] ;  /* 0x0000e000ff0c7b82 */ /* 0x000ea20000000a00 */
[----:B0-----:R-:W-:-:S04]  /*0560*/  IMAD.WIDE R4, R7, 0x4, R4 ;  /* 0x0000000407047825 */ /* 0x001fc800078e0204 */
[----:B------:R-:W-:Y:S02]  /*0570*/  IMAD.WIDE R6, R17, 0x4, R4 ;  /* 0x0000000411067825 */ /* 0x000fe400078e0204 */
[----:B------:R-:W3:Y:S02]  /*0580*/  LDG.E R4, desc[UR4][R4.64] ;  /* 0x0000000404047981 */ /* 0x000ee4000c1e1900 */
[----:B--2---:R-:W-:Y:S01]  /*0590*/  IMAD.WIDE.U32 R12, R3, 0x4, R12 ;  /* 0x00000004030c7825 */ /* 0x004fe200078e000c */
[----:B------:R-:W-:Y:S02]  /*05a0*/  IADD3.X R3, PT, PT, RZ, RZ, RZ, P1, !PT ;  /* 0x000000ffff037210 */ /* 0x000fe40000ffe4ff */
[----:B-1----:R-:W-:-:S03]  /*05b0*/  LEA R2, P1, R8, UR6, 0x2 ;  /* 0x0000000608027c11 */ /* 0x002fc6000f8210ff */
[----:B------:R-:W3:Y:S01]  /*05c0*/  LDG.E R13, desc[UR4][R12.64] ;  /* 0x000000040c0d7981 */ /* 0x000ee2000c1e1900 */
[----:B------:R-:W-:Y:S01]  /*05d0*/  LEA.HI.X R3, R8, UR7, R3, 0x2, P1 ;  /* 0x0000000708037c11 */ /* 0x000fe200088f1403 */
[C---:B------:R-:W-:Y:S02]  /*05e0*/  IMAD.WIDE R8, R17.reuse, 0x4, R6 ;  /* 0x0000000411087825 */ /* 0x040fe400078e0206 */
[----:B------:R-:W2:Y:S04]  /*05f0*/  LDG.E R6, desc[UR4][R6.64] ;  /* 0x0000000406067981 */ /* 0x000ea8000c1e1900 */
[----:B------:R-:W2:Y:S01]  /*0600*/  LDG.E R15, desc[UR4][R2.64+0x4] ;  /* 0x00000404020f7981 */ /* 0x000ea2000c1e1900 */
[----:B------:R-:W-:-:S03]  /*0610*/  IMAD.WIDE R10, R17, 0x4, R8 ;  /* 0x00000004110a7825 */ /* 0x000fc600078e0208 */
[----:B------:R-:W4:Y:S04]  /*0620*/  LDG.E R22, desc[UR4][R8.64] ;  /* 0x0000000408167981 */ /* 0x000f28000c1e1900 */
[----:B------:R-:W4:Y:S04]  /*0630*/  LDG.E R18, desc[UR4][R2.64+0x8] ;  /* 0x0000080402127981 */ /* 0x000f28000c1e1900 */
[----:B------:R-:W5:Y:S04]  /*0640*/  LDG.E R26, desc[UR4][R2.64+0xc] ;  /* 0x00000c04021a7981 */ /* 0x000f68000c1e1900 */
[----:B------:R-:W5:Y:S01]  /*0650*/  LDG.E R10, desc[UR4][R10.64] ;  /* 0x000000040a0a7981 */ /* 0x000f62000c1e1900 */
[----:B------:R-:W-:Y:S01]  /*0660*/  IADD3 R21, PT, PT, R21, 0x4, RZ ;  /* 0x0000000415157810 */ /* 0x000fe20007ffe0ff */
[----:B---3--:R-:W-:-:S04]  /*0670*/  FFMA R24, R13, R4, R24 ;  /* 0x000000040d187223 */ /* 0x008fc80000000018 */
[----:B--2---:R-:W-:-:S04]  /*0680*/  FFMA R15, R15, R6, R24 ;  /* 0x000000060f0f7223 */ /* 0x004fc80000000018 */
[----:B----4-:R-:W-:-:S04]  /*0690*/  FFMA R15, R18, R22, R15 ;  /* 0x00000016120f7223 */ /* 0x010fc8000000000f */
[----:B-----5:R-:W-:-:S07]  /*06a0*/  FFMA R24, R26, R10, R15 ;  /* 0x0000000a1a187223 */ /* 0x020fce000000000f */
.L_x_3:
[----:B------:R-:W-:Y:S05]  /*06b0*/  @!P0 BRA `(.L_x_0) ;  /* 0x00000000007c8947 */ /* 0x000fea0003800000 */
[----:B------:R-:W-:Y:S01]  /*06c0*/  ISETP.NE.AND P1, PT, R14, 0x1, PT ;  /* 0x000000010e00780c */ /* 0x000fe20003f25270 */
[----:B------:R-:W0:Y:S01]  /*06d0*/  LDC.64 R10, c[0x0][0x380] ;  /* 0x0000e000ff0a7b82 */ /* 0x000e220000000a00 */
[----:B------:R-:W-:-:S04]  /*06e0*/  LOP3.LUT R19, R19, 0x1, RZ, 0xc0, !PT ;  /* 0x0000000113137812 */ /* 0x000fc800078ec0ff */
[----:B------:R-:W-:-:S03]  /*06f0*/  ISETP.NE.U32.AND P0, PT, R19, 0x1, PT ;  /* 0x000000011300780c */ /* 0x000fc60003f05070 */
[----:B------:R-:W1:Y:S04]  /*0700*/  LDC.64 R8, c[0x0][0x388] ;  /* 0x0000e200ff087b82 */ /* 0x000e680000000a00 */
[CC--:B------:R-:W-:Y:S02]  /*0710*/  @P1 IADD3 R13, PT, PT, R20.reuse, R21.reuse, RZ ;  /* 0x00000015140d1210 */ /* 0x0c0fe40007ffe0ff */
[----:B------:R-:W-:Y:S02]  /*0720*/  @P1 IADD3 R12, P2, PT, R20, R21, RZ ;  /* 0x00000015140c1210 */ /* 0x000fe40007f5e0ff */
[----:B------:R-:W2:Y:S02]  /*0730*/  @P1 LDC.64 R2, c[0x0][0x380] ;  /* 0x0000e000ff021b82 */ /* 0x000ea40000000a00 */
[----:B------:R-:W-:-:S06]  /*0740*/  @P1 IADD3.X R14, PT, PT, RZ, RZ, RZ, P2, !PT ;  /* 0x000000ffff0e1210 */ /* 0x000fcc00017fe4ff */
[----:B------:R-:W3:Y:S01]  /*0750*/  LDC.64 R4, c[0x0][0x380] ;  /* 0x0000e000ff047b82 */ /* 0x000ee20000000a00 */
[----:B0-----:R-:W-:-:S04]  /*0760*/  @P1 IMAD.WIDE.U32 R10, R13, 0x4, R10 ;  /* 0x000000040d0a1825 */ /* 0x001fc800078e000a */
[C---:B------:R-:W-:Y:S01]  /*0770*/  @P1 IMAD R13, R21.reuse, R17, R0 ;  /* 0x00000011150d1224 */ /* 0x040fe200078e0200 */
[----:B------:R-:W-:Y:S01]  /*0780*/  @P1 IADD3 R21, PT, PT, R21, 0x2, RZ ;  /* 0x0000000215151810 */ /* 0x000fe20007ffe0ff */
[----:B------:R-:W4:Y:S01]  /*0790*/  @P1 LDG.E R11, desc[UR4][R10.64] ;  /* 0x000000040a0b1981 */ /* 0x000f22000c1e1900 */
[----:B------:R-:W0:Y:S01]  /*07a0*/  LDC.64 R6, c[0x0][0x388] ;  /* 0x0000e200ff067b82 */ /* 0x000e220000000a00 */
[----:B-1----:R-:W-:Y:S01]  /*07b0*/  @P1 IMAD.WIDE R8, R13, 0x4, R8 ;  /* 0x000000040d081825 */ /* 0x002fe200078e0208 */
[----:B------:R-:W-:Y:S02]  /*07c0*/  @!P0 IADD3 R15, PT, PT, R20, R21, RZ ;  /* 0x00000015140f8210 */ /* 0x000fe40007ffe0ff */
[----:B--2---:R-:W-:Y:S01]  /*07d0*/  @P1 LEA R2, P2, R12, R2, 0x2 ;  /* 0x000000020c021211 */ /* 0x004fe200078410ff */
[----:B------:R-:W-:-:S03]  /*07e0*/  @!P0 IMAD R21, R21, R17, R0 ;  /* 0x0000001115158224 */ /* 0x000fc600078e0200 */
[----:B------:R-:W-:Y:S01]  /*07f0*/  @P1 LEA.HI.X R3, R12, R3, R14, 0x2, P2 ;  /* 0x000000030c031211 */ /* 0x000fe200010f140e */
[----:B------:R-:W-:Y:S01]  /*0800*/  @P1 IMAD.WIDE R12, R17, 0x4, R8 ;  /* 0x00000004110c1825 */ /* 0x000fe200078e0208 */
[----:B------:R-:W4:Y:S03]  /*0810*/  @P1 LDG.E R14, desc[UR4][R8.64] ;  /* 0x00000004080e1981 */ /* 0x000f26000c1e1900 */
[----:B---3--:R-:W-:Y:S01]  /*0820*/  @!P0 IMAD.WIDE.U32 R4, R15, 0x4, R4 ;  /* 0x000000040f048825 */ /* 0x008fe200078e0004 */
[----:B------:R-:W2:Y:S04]  /*0830*/  @P1 LDG.E R2, desc[UR4][R2.64+0x4] ;  /* 0x0000040402021981 */ /* 0x000ea8000c1e1900 */
[----:B------:R-:W2:Y:S01]  /*0840*/  @P1 LDG.E R12, desc[UR4][R12.64] ;  /* 0x000000040c0c1981 */ /* 0x000ea2000c1e1900 */
[----:B0-----:R-:W-:-:S03]  /*0850*/  @!P0 IMAD.WIDE R6, R21, 0x4, R6 ;  /* 0x0000000415068825 */ /* 0x001fc600078e0206 */
[----:B------:R-:W3:Y:S04]  /*0860*/  @!P0 LDG.E R5, desc[UR4][R4.64] ;  /* 0x0000000404058981 */ /* 0x000ee8000c1e1900 */
[----:B------:R-:W3:Y:S01]  /*0870*/  @!P0 LDG.E R6, desc[UR4][R6.64] ;  /* 0x0000000406068981 */ /* 0x000ee2000c1e1900 */
[----:B----4-:R-:W-:-:S04]  /*0880*/  @P1 FFMA R11, R11, R14, R24 ;  /* 0x0000000e0b0b1223 */ /* 0x010fc80000000018 */
[----:B--2---:R-:W-:-:S04]  /*0890*/  @P1 FFMA R24, R2, R12, R11 ;  /* 0x0000000c02181223 */ /* 0x004fc8000000000b */
[----:B---3--:R-:W-:-:S07]  /*08a0*/  @!P0 FFMA R24, R5, R6, R24 ;  /* 0x0000000605188223 */ /* 0x008fce0000000018 */
.L_x_0:
[----:B------:R-:W0:Y:S01]  /*08b0*/  LDC.64 R2, c[0x0][0x390] ;  /* 0x0000e400ff027b82 */ /* 0x000e220000000a00 */
[----:B------:R-:W-:-:S04]  /*08c0*/  IMAD R17, R16, R17, R0 ;  /* 0x0000001110117224 */ /* 0x000fc800078e0200 */
[----:B0-----:R-:W-:-:S05]  /*08d0*/  IMAD.WIDE R2, R17, 0x4, R2 ;  /* 0x0000000411027825 */ /* 0x001fca00078e0202 */
[----:B------:R-:W-:Y:S01]  /*08e0*/  STG.E desc[UR4][R2.64], R24 ;  /* 0x0000001802007986 */ /* 0x000fe2000c101904 */
[----:B------:R-:W-:Y:S05]  /*08f0*/  EXIT ;  /* 0x000000000000794d */ /* 0x000fea0003800000 */
.L_x_4:
[----:B------:R-:W-:-:S00]  /*0900*/  BRA `(.L_x_4) ;  /* 0xfffffffc00fc7947 */ /* 0x000fc0000383ffff */
[----:B------:R-:W-:-:S00]  /*0910*/  NOP ;  /* 0x0000000000007918 */ /* 0x000fc00000000000 */
        /* <DEDUP_REMOVED lines=14> */
.L_x_5:


//--------------------- .nv.shared.reserved.0     --------------------------
	.section	.nv.shared.reserved.0,"aw",@nobits
	.weak		__nv_reservedSMEM_offset_0_alias
	.size		__nv_reservedSMEM_offset_0_alias, 0, 64
	.other		__nv_reservedSMEM_offset_0_alias,@"STO_CUDA_RESERVED_SHARED STV_DEFAULT"
__nv_reservedSMEM_offset_0_alias:
	.zero		0
	.zero		64


//--------------------- .nv.constant0._Z17matrix_mul_nativeIfEvPT_S1_S1_iii --------------------------
	.section	.nv.constant0._Z17matrix_mul_nativeIfEvPT_S1_S1_iii,"a",@progbits
	.sectionflags	@""
	.align	4
.nv.constant0._Z17matrix_mul_nativeIfEvPT_S1_S1_iii:
	.zero		932


//--------------------- SYMBOLS --------------------------

	.type		.nv.reservedSmem.offset0,@object
	.size		.nv.reservedSmem.offset0,0x4
